//
// Generated by NVIDIA NVVM Compiler
//
// Compiler Build ID: CL-36424714
// Cuda compilation tools, release 13.0, V13.0.88
// Based on NVVM 20.0.0
//

.version 9.0
.target sm_100
.address_size 64

	// .globl	_Z13searchContactPcS_Piiiii

.visible .entry _Z13searchContactPcS_Piiiii(
	.param .u64 .ptr .align 1 _Z13searchContactPcS_Piiiii_param_0,
	.param .u64 .ptr .align 1 _Z13searchContactPcS_Piiiii_param_1,
	.param .u64 .ptr .align 1 _Z13searchContactPcS_Piiiii_param_2,
	.param .u32 _Z13searchContactPcS_Piiiii_param_3,
	.param .u32 _Z13searchContactPcS_Piiiii_param_4,
	.param .u32 _Z13searchContactPcS_Piiiii_param_5,
	.param .u32 _Z13searchContactPcS_Piiiii_param_6
)
{
	.reg .pred 	%p<22>;
	.reg .b16 	%rs<11>;
	.reg .b32 	%r<93>;
	.reg .b64 	%rd<36>;

	ld.param.u64 	%rd6, [_Z13searchContactPcS_Piiiii_param_0];
	ld.param.u64 	%rd7, [_Z13searchContactPcS_Piiiii_param_1];
	ld.param.u64 	%rd8, [_Z13searchContactPcS_Piiiii_param_2];
	ld.param.u32 	%r76, [_Z13searchContactPcS_Piiiii_param_3];
	ld.param.u32 	%r41, [_Z13searchContactPcS_Piiiii_param_4];
	ld.param.u32 	%r42, [_Z13searchContactPcS_Piiiii_param_5];
	ld.param.u32 	%r43, [_Z13searchContactPcS_Piiiii_param_6];
	cvta.to.global.u64 	%rd1, %rd7;
	cvta.to.global.u64 	%rd2, %rd6;
	cvta.to.global.u64 	%rd3, %rd8;
	mov.u32 	%r44, %tid.x;
	div.s32 	%r1, %r42, %r43;
	mul.lo.s32 	%r87, %r1, %r44;
	add.s32 	%r45, %r43, -1;
	setp.eq.s32 	%p1, %r44, %r45;
	@%p1 bra 	$L__BB0_2;
	add.s32 	%r46, %r87, %r1;
	mul.wide.s32 	%rd9, %r46, 4;
	add.s64 	%rd10, %rd3, %rd9;
	ld.global.u32 	%r76, [%rd10];
$L__BB0_2:
	mul.wide.s32 	%rd11, %r87, 4;
	add.s64 	%rd12, %rd3, %rd11;
	ld.global.u32 	%r85, [%rd12];
	setp.ge.s32 	%p2, %r85, %r76;
	@%p2 bra 	$L__BB0_19;
	sub.s32 	%r6, %r76, %r85;
	and.b32  	%r7, %r6, 3;
	sub.s32 	%r48, %r85, %r76;
	setp.gt.u32 	%p3, %r48, -4;
	mov.b32 	%r79, 0;
	@%p3 bra 	$L__BB0_14;
	add.s64 	%rd4, %rd2, 1;
	and.b32  	%r50, %r6, -4;
	neg.s32 	%r77, %r50;
	mov.b32 	%r79, 0;
$L__BB0_5:
	cvt.s64.s32 	%rd13, %r85;
	add.s64 	%rd5, %rd4, %rd13;
	ld.global.u8 	%rs1, [%rd5+-1];
	setp.eq.s16 	%p4, %rs1, 35;
	selp.u32 	%r51, 1, 0, %p4;
	add.s32 	%r13, %r87, %r51;
	selp.b32 	%r52, 0, %r79, %p4;
	cvt.s64.s32 	%rd14, %r52;
	add.s64 	%rd15, %rd1, %rd14;
	ld.global.u8 	%rs2, [%rd15];
	setp.eq.s16 	%p5, %rs1, %rs2;
	add.s32 	%r53, %r52, 1;
	selp.b32 	%r81, %r53, 0, %p5;
	setp.ne.s32 	%p6, %r81, %r41;
	@%p6 bra 	$L__BB0_7;
	mul.wide.s32 	%rd16, %r13, 4;
	add.s64 	%rd17, %rd3, %rd16;
	mov.b32 	%r55, -1;
	st.global.u32 	[%rd17], %r55;
	mov.b32 	%r81, 0;
$L__BB0_7:
	ld.global.u8 	%rs3, [%rd5];
	setp.eq.s16 	%p7, %rs3, 35;
	selp.u32 	%r56, 1, 0, %p7;
	add.s32 	%r16, %r13, %r56;
	selp.b32 	%r57, 0, %r81, %p7;
	cvt.s64.s32 	%rd18, %r57;
	add.s64 	%rd19, %rd1, %rd18;
	ld.global.u8 	%rs4, [%rd19];
	setp.eq.s16 	%p8, %rs3, %rs4;
	add.s32 	%r58, %r57, 1;
	selp.b32 	%r82, %r58, 0, %p8;
	setp.ne.s32 	%p9, %r82, %r41;
	@%p9 bra 	$L__BB0_9;
	mul.wide.s32 	%rd20, %r16, 4;
	add.s64 	%rd21, %rd3, %rd20;
	mov.b32 	%r60, -1;
	st.global.u32 	[%rd21], %r60;
	mov.b32 	%r82, 0;
$L__BB0_9:
	ld.global.u8 	%rs5, [%rd5+1];
	setp.eq.s16 	%p10, %rs5, 35;
	selp.u32 	%r61, 1, 0, %p10;
	add.s32 	%r19, %r16, %r61;
	selp.b32 	%r62, 0, %r82, %p10;
	cvt.s64.s32 	%rd22, %r62;
	add.s64 	%rd23, %rd1, %rd22;
	ld.global.u8 	%rs6, [%rd23];
	setp.eq.s16 	%p11, %rs5, %rs6;
	add.s32 	%r63, %r62, 1;
	selp.b32 	%r83, %r63, 0, %p11;
	setp.ne.s32 	%p12, %r83, %r41;
	@%p12 bra 	$L__BB0_11;
	mul.wide.s32 	%rd24, %r19, 4;
	add.s64 	%rd25, %rd3, %rd24;
	mov.b32 	%r65, -1;
	st.global.u32 	[%rd25], %r65;
	mov.b32 	%r83, 0;
$L__BB0_11:
	ld.global.u8 	%rs7, [%rd5+2];
	setp.eq.s16 	%p13, %rs7, 35;
	selp.u32 	%r66, 1, 0, %p13;
	add.s32 	%r87, %r19, %r66;
	selp.b32 	%r67, 0, %r83, %p13;
	cvt.s64.s32 	%rd26, %r67;
	add.s64 	%rd27, %rd1, %rd26;
	ld.global.u8 	%rs8, [%rd27];
	setp.eq.s16 	%p14, %rs7, %rs8;
	add.s32 	%r68, %r67, 1;
	selp.b32 	%r79, %r68, 0, %p14;
	setp.ne.s32 	%p15, %r79, %r41;
	@%p15 bra 	$L__BB0_13;
	mul.wide.s32 	%rd28, %r87, 4;
	add.s64 	%rd29, %rd3, %rd28;
	mov.b32 	%r70, -1;
	st.global.u32 	[%rd29], %r70;
	mov.b32 	%r79, 0;
$L__BB0_13:
	add.s32 	%r85, %r85, 4;
	add.s32 	%r77, %r77, 4;
	setp.ne.s32 	%p16, %r77, 0;
	@%p16 bra 	$L__BB0_5;
$L__BB0_14:
	setp.eq.s32 	%p17, %r7, 0;
	@%p17 bra 	$L__BB0_19;
	neg.s32 	%r88, %r7;
$L__BB0_16:
	.pragma "nounroll";
	cvt.s64.s32 	%rd30, %r85;
	add.s64 	%rd31, %rd2, %rd30;
	ld.global.u8 	%rs9, [%rd31];
	setp.eq.s16 	%p18, %rs9, 35;
	selp.u32 	%r71, 1, 0, %p18;
	add.s32 	%r87, %r87, %r71;
	selp.b32 	%r72, 0, %r79, %p18;
	cvt.s64.s32 	%rd32, %r72;
	add.s64 	%rd33, %rd1, %rd32;
	ld.global.u8 	%rs10, [%rd33];
	setp.eq.s16 	%p19, %rs9, %rs10;
	add.s32 	%r73, %r72, 1;
	selp.b32 	%r79, %r73, 0, %p19;
	setp.ne.s32 	%p20, %r79, %r41;
	@%p20 bra 	$L__BB0_18;
	mul.wide.s32 	%rd34, %r87, 4;
	add.s64 	%rd35, %rd3, %rd34;
	mov.b32 	%r75, -1;
	st.global.u32 	[%rd35], %r75;
	mov.b32 	%r79, 0;
$L__BB0_18:
	add.s32 	%r85, %r85, 1;
	add.s32 	%r88, %r88, 1;
	setp.ne.s32 	%p21, %r88, 0;
	@%p21 bra 	$L__BB0_16;
$L__BB0_19:
	ret;

}
	// .globl	_Z14searchContact2PcS_Piiiii
.visible .entry _Z14searchContact2PcS_Piiiii(
	.param .u64 .ptr .align 1 _Z14searchContact2PcS_Piiiii_param_0,
	.param .u64 .ptr .align 1 _Z14searchContact2PcS_Piiiii_param_1,
	.param .u64 .ptr .align 1 _Z14searchContact2PcS_Piiiii_param_2,
	.param .u32 _Z14searchContact2PcS_Piiiii_param_3,
	.param .u32 _Z14searchContact2PcS_Piiiii_param_4,
	.param .u32 _Z14searchContact2PcS_Piiiii_param_5,
	.param .u32 _Z14searchContact2PcS_Piiiii_param_6
)
{
	.reg .pred 	%p<22>;
	.reg .b16 	%rs<11>;
	.reg .b32 	%r<93>;
	.reg .b64 	%rd<36>;

	ld.param.u64 	%rd6, [_Z14searchContact2PcS_Piiiii_param_0];
	ld.param.u64 	%rd7, [_Z14searchContact2PcS_Piiiii_param_1];
	ld.param.u64 	%rd8, [_Z14searchContact2PcS_Piiiii_param_2];
	ld.param.u32 	%r76, [_Z14searchContact2PcS_Piiiii_param_3];
	ld.param.u32 	%r41, [_Z14searchContact2PcS_Piiiii_param_4];
	ld.param.u32 	%r42, [_Z14searchContact2PcS_Piiiii_param_5];
	ld.param.u32 	%r43, [_Z14searchContact2PcS_Piiiii_param_6];
	cvta.to.global.u64 	%rd1, %rd7;
	cvta.to.global.u64 	%rd2, %rd6;
	cvta.to.global.u64 	%rd3, %rd8;
	mov.u32 	%r44, %tid.x;
	div.s32 	%r1, %r43, %r42;
	mul.lo.s32 	%r86, %r1, %r44;
	add.s32 	%r45, %r42, -1;
	setp.eq.s32 	%p1, %r44, %r45;
	@%p1 bra 	$L__BB1_2;
	add.s32 	%r46, %r86, %r1;
	mul.wide.s32 	%rd9, %r46, 4;
	add.s64 	%rd10, %rd3, %rd9;
	ld.global.u32 	%r76, [%rd10];
$L__BB1_2:
	mul.wide.s32 	%rd11, %r86, 4;
	add.s64 	%rd12, %rd3, %rd11;
	ld.global.u32 	%r85, [%rd12];
	setp.ge.s32 	%p2, %r85, %r76;
	@%p2 bra 	$L__BB1_19;
	sub.s32 	%r6, %r76, %r85;
	and.b32  	%r7, %r6, 3;
	sub.s32 	%r48, %r85, %r76;
	setp.gt.u32 	%p3, %r48, -4;
	mov.b32 	%r80, 0;
	@%p3 bra 	$L__BB1_14;
	add.s64 	%rd4, %rd2, 1;
	and.b32  	%r50, %r6, -4;
	neg.s32 	%r77, %r50;
	mov.b32 	%r80, 0;
$L__BB1_5:
	cvt.s64.s32 	%rd13, %r85;
	add.s64 	%rd5, %rd4, %rd13;
	ld.global.u8 	%rs1, [%rd5+-1];
	setp.eq.s16 	%p4, %rs1, 35;
	selp.b32 	%r51, 0, %r80, %p4;
	selp.u32 	%r52, 1, 0, %p4;
	add.s32 	%r13, %r86, %r52;
	cvt.s64.s32 	%rd14, %r51;
	add.s64 	%rd15, %rd1, %rd14;
	ld.global.u8 	%rs2, [%rd15];
	setp.eq.s16 	%p5, %rs1, %rs2;
	add.s32 	%r53, %r51, 1;
	selp.b32 	%r81, %r53, 0, %p5;
	setp.ne.s32 	%p6, %r81, %r41;
	@%p6 bra 	$L__BB1_7;
	mul.wide.s32 	%rd16, %r13, 4;
	add.s64 	%rd17, %rd3, %rd16;
	mov.b32 	%r55, -1;
	st.global.u32 	[%rd17], %r55;
	mov.b32 	%r81, 0;
$L__BB1_7:
	ld.global.u8 	%rs3, [%rd5];
	setp.eq.s16 	%p7, %rs3, 35;
	selp.b32 	%r56, 0, %r81, %p7;
	selp.u32 	%r57, 1, 0, %p7;
	add.s32 	%r16, %r13, %r57;
	cvt.s64.s32 	%rd18, %r56;
	add.s64 	%rd19, %rd1, %rd18;
	ld.global.u8 	%rs4, [%rd19];
	setp.eq.s16 	%p8, %rs3, %rs4;
	add.s32 	%r58, %r56, 1;
	selp.b32 	%r82, %r58, 0, %p8;
	setp.ne.s32 	%p9, %r82, %r41;
	@%p9 bra 	$L__BB1_9;
	mul.wide.s32 	%rd20, %r16, 4;
	add.s64 	%rd21, %rd3, %rd20;
	mov.b32 	%r60, -1;
	st.global.u32 	[%rd21], %r60;
	mov.b32 	%r82, 0;
$L__BB1_9:
	ld.global.u8 	%rs5, [%rd5+1];
	setp.eq.s16 	%p10, %rs5, 35;
	selp.b32 	%r61, 0, %r82, %p10;
	selp.u32 	%r62, 1, 0, %p10;
	add.s32 	%r19, %r16, %r62;
	cvt.s64.s32 	%rd22, %r61;
	add.s64 	%rd23, %rd1, %rd22;
	ld.global.u8 	%rs6, [%rd23];
	setp.eq.s16 	%p11, %rs5, %rs6;
	add.s32 	%r63, %r61, 1;
	selp.b32 	%r83, %r63, 0, %p11;
	setp.ne.s32 	%p12, %r83, %r41;
	@%p12 bra 	$L__BB1_11;
	mul.wide.s32 	%rd24, %r19, 4;
	add.s64 	%rd25, %rd3, %rd24;
	mov.b32 	%r65, -1;
	st.global.u32 	[%rd25], %r65;
	mov.b32 	%r83, 0;
$L__BB1_11:
	ld.global.u8 	%rs7, [%rd5+2];
	setp.eq.s16 	%p13, %rs7, 35;
	selp.b32 	%r66, 0, %r83, %p13;
	selp.u32 	%r67, 1, 0, %p13;
	add.s32 	%r86, %r19, %r67;
	cvt.s64.s32 	%rd26, %r66;
	add.s64 	%rd27, %rd1, %rd26;
	ld.global.u8 	%rs8, [%rd27];
	setp.eq.s16 	%p14, %rs7, %rs8;
	add.s32 	%r68, %r66, 1;
	selp.b32 	%r80, %r68, 0, %p14;
	setp.ne.s32 	%p15, %r80, %r41;
	@%p15 bra 	$L__BB1_13;
	mul.wide.s32 	%rd28, %r86, 4;
	add.s64 	%rd29, %rd3, %rd28;
	mov.b32 	%r70, -1;
	st.global.u32 	[%rd29], %r70;
	mov.b32 	%r80, 0;
$L__BB1_13:
	add.s32 	%r85, %r85, 4;
	add.s32 	%r77, %r77, 4;
	setp.ne.s32 	%p16, %r77, 0;
	@%p16 bra 	$L__BB1_5;
$L__BB1_14:
	setp.eq.s32 	%p17, %r7, 0;
	@%p17 bra 	$L__BB1_19;
	neg.s32 	%r88, %r7;
$L__BB1_16:
	.pragma "nounroll";
	cvt.s64.s32 	%rd30, %r85;
	add.s64 	%rd31, %rd2, %rd30;
	ld.global.u8 	%rs9, [%rd31];
	setp.eq.s16 	%p18, %rs9, 35;
	selp.b32 	%r71, 0, %r80, %p18;
	selp.u32 	%r72, 1, 0, %p18;
	add.s32 	%r86, %r86, %r72;
	cvt.s64.s32 	%rd32, %r71;
	add.s64 	%rd33, %rd1, %rd32;
	ld.global.u8 	%rs10, [%rd33];
	setp.eq.s16 	%p19, %rs9, %rs10;
	add.s32 	%r73, %r71, 1;
	selp.b32 	%r80, %r73, 0, %p19;
	setp.ne.s32 	%p20, %r80, %r41;
	@%p20 bra 	$L__BB1_18;
	mul.wide.s32 	%rd34, %r86, 4;
	add.s64 	%rd35, %rd3, %rd34;
	mov.b32 	%r75, -1;
	st.global.u32 	[%rd35], %r75;
	mov.b32 	%r80, 0;
$L__BB1_18:
	add.s32 	%r85, %r85, 1;
	add.s32 	%r88, %r88, 1;
	setp.ne.s32 	%p21, %r88, 0;
	@%p21 bra 	$L__BB1_16;
$L__BB1_19:
	ret;

}


// ===== COMPILED SASS (sm_100) =====

	.target	sm_100

	.elftype	@"ET_EXEC"


//--------------------- .note.nv.tkinfo           --------------------------
	.section	.note.nv.tkinfo,"",@"SHT_NOTE"
	.sectionflags	@"SHF_NOTE_NV_TKINFO"
	.tkinfo
        /*0018*/ 	.word	0x00000002
        /*0030*/ 	.string	""
        /*0030*/ 	.string	"ptxas"
        /*0030*/ 	.string	"Cuda compilation tools, release 13.0, V13.0.88"
        /*0030*/ 	.string	"Build cuda_13.0.r13.0/compiler.36424714_0"
        /*0030*/ 	.string	"-arch sm_100 -m 64 "



//--------------------- .note.nv.cuinfo           --------------------------
	.section	.note.nv.cuinfo,"",@"SHT_NOTE"
	.sectionflags	@"SHF_NOTE_NV_CUINFO"
        /*0018*/ 	.short	0x0002
        /*001a*/ 	.short	0x0064
        /*001c*/ 	.short	0x0082
	.zero		2


//--------------------- .nv.info                  --------------------------
	.section	.nv.info,"",@"SHT_CUDA_INFO"
	.align	4


	//----- nvinfo : EIATTR_REGCOUNT
	.align		4
        /*0000*/ 	.byte	0x04, 0x2f
        /*0002*/ 	.short	(.L_1 - .L_0)
	.align		4
.L_0:
        /*0004*/ 	.word	index@(_Z13searchContactPcS_Piiiii)
        /*0008*/ 	.word	0x00000012


	//----- nvinfo : EIATTR_FRAME_SIZE
	.align		4
.L_1:
        /*000c*/ 	.byte	0x04, 0x11
        /*000e*/ 	.short	(.L_3 - .L_2)
	.align		4
.L_2:
        /*0010*/ 	.word	index@(_Z13searchContactPcS_Piiiii)
        /*0014*/ 	.word	0x00000000


	//----- nvinfo : EIATTR_REGCOUNT
	.align		4
.L_3:
        /*0018*/ 	.byte	0x04, 0x2f
        /*001a*/ 	.short	(.L_5 - .L_4)
	.align		4
.L_4:
        /*001c*/ 	.word	index@(_Z14searchContact2PcS_Piiiii)
        /*0020*/ 	.word	0x00000012


	//----- nvinfo : EIATTR_FRAME_SIZE
	.align		4
.L_5:
        /*0024*/ 	.byte	0x04, 0x11
        /*0026*/ 	.short	(.L_7 - .L_6)
	.align		4
.L_6:
        /*0028*/ 	.word	index@(_Z14searchContact2PcS_Piiiii)
        /*002c*/ 	.word	0x00000000


	//----- nvinfo : EIATTR_MIN_STACK_SIZE
	.align		4
.L_7:
        /*0030*/ 	.byte	0x04, 0x12
        /*0032*/ 	.short	(.L_9 - .L_8)
	.align		4
.L_8:
        /*0034*/ 	.word	index@(_Z14searchContact2PcS_Piiiii)
        /*0038*/ 	.word	0x00000000


	//----- nvinfo : EIATTR_MIN_STACK_SIZE
	.align		4
.L_9:
        /*003c*/ 	.byte	0x04, 0x12
        /*003e*/ 	.short	(.L_11 - .L_10)
	.align		4
.L_10:
        /*0040*/ 	.word	index@(_Z13searchContactPcS_Piiiii)
        /*0044*/ 	.word	0x00000000
.L_11:


//--------------------- .nv.compat                --------------------------
	.section	.nv.compat,"",@"SHT_CUDA_COMPAT_INFO"
	.align	4
        /*0000*/ 	.byte	0x02, 0x09, 0x00, 0x00, 0x02, 0x02, 0x01, 0x00, 0x02, 0x05, 0x05, 0x00, 0x03, 0x07, 0x01, 0x01
        /*0010*/ 	.byte	0x02, 0x03, 0x00, 0x00, 0x02, 0x06, 0x01, 0x00, 0x04, 0x0b, 0x08, 0x00, 0x09, 0x00, 0x00, 0x00
        /*0020*/ 	.byte	0x00, 0x00, 0x00, 0x00


//--------------------- .nv.info._Z14searchContact2PcS_Piiiii --------------------------
	.section	.nv.info._Z14searchContact2PcS_Piiiii,"",@"SHT_CUDA_INFO"
	.sectionflags	@""
	.align	4


	//----- nvinfo : EIATTR_CUDA_API_VERSION
	.align		4
        /*0000*/ 	.byte	0x04, 0x37
        /*0002*/ 	.short	(.L_13 - .L_12)
.L_12:
        /*0004*/ 	.word	0x00000082


	//----- nvinfo : EIATTR_KPARAM_INFO
	.align		4
.L_13:
        /*0008*/ 	.byte	0x04, 0x17
        /*000a*/ 	.short	(.L_15 - .L_14)
.L_14:
        /*000c*/ 	.word	0x00000000
        /*0010*/ 	.short	0x0006
        /*0012*/ 	.short	0x0024
        /*0014*/ 	.byte	0x00, 0xf0, 0x11, 0x00


	//----- nvinfo : EIATTR_KPARAM_INFO
	.align		4
.L_15:
        /*0018*/ 	.byte	0x04, 0x17
        /*001a*/ 	.short	(.L_17 - .L_16)
.L_16:
        /*001c*/ 	.word	0x00000000
        /*0020*/ 	.short	0x0005
        /*0022*/ 	.short	0x0020
        /*0024*/ 	.byte	0x00, 0xf0, 0x11, 0x00


	//----- nvinfo : EIATTR_KPARAM_INFO
	.align		4
.L_17:
        /*0028*/ 	.byte	0x04, 0x17
        /*002a*/ 	.short	(.L_19 - .L_18)
.L_18:
        /*002c*/ 	.word	0x00000000
        /*0030*/ 	.short	0x0004
        /*0032*/ 	.short	0x001c
        /*0034*/ 	.byte	0x00, 0xf0, 0x11, 0x00


	//----- nvinfo : EIATTR_KPARAM_INFO
	.align		4
.L_19:
        /*0038*/ 	.byte	0x04, 0x17
        /*003a*/ 	.short	(.L_21 - .L_20)
.L_20:
        /*003c*/ 	.word	0x00000000
        /*0040*/ 	.short	0x0003
        /*0042*/ 	.short	0x0018
        /*0044*/ 	.byte	0x00, 0xf0, 0x11, 0x00


	//----- nvinfo : EIATTR_KPARAM_INFO
	.align		4
.L_21:
        /*0048*/ 	.byte	0x04, 0x17
        /*004a*/ 	.short	(.L_23 - .L_22)
.L_22:
        /*004c*/ 	.word	0x00000000
        /*0050*/ 	.short	0x0002
        /*0052*/ 	.short	0x0010
        /*0054*/ 	.byte	0x00, 0xf5, 0x21, 0x00


	//----- nvinfo : EIATTR_KPARAM_INFO
	.align		4
.L_23:
        /*0058*/ 	.byte	0x04, 0x17
        /*005a*/ 	.short	(.L_25 - .L_24)
.L_24:
        /*005c*/ 	.word	0x00000000
        /*0060*/ 	.short	0x0001
        /*0062*/ 	.short	0x0008
        /*0064*/ 	.byte	0x00, 0xf5, 0x21, 0x00


	//----- nvinfo : EIATTR_KPARAM_INFO
	.align		4
.L_25:
        /*0068*/ 	.byte	0x04, 0x17
        /*006a*/ 	.short	(.L_27 - .L_26)
.L_26:
        /*006c*/ 	.word	0x00000000
        /*0070*/ 	.short	0x0000
        /*0072*/ 	.short	0x0000
        /*0074*/ 	.byte	0x00, 0xf5, 0x21, 0x00


	//----- nvinfo : EIATTR_SPARSE_MMA_MASK
	.align		4
.L_27:
        /*0078*/ 	.byte	0x03, 0x50
        /*007a*/ 	.short	0x0000


	//----- nvinfo : EIATTR_MAXREG_COUNT
	.align		4
        /*007c*/ 	.byte	0x03, 0x1b
        /*007e*/ 	.short	0x00ff


	//----- nvinfo : EIATTR_MERCURY_ISA_VERSION
	.align		4
        /*0080*/ 	.byte	0x03, 0x5f
        /*0082*/ 	.short	0x0101


	//----- nvinfo : EIATTR_VRC_CTA_INIT_COUNT
	.align		4
        /*0084*/ 	.byte	0x02, 0x4a
	.zero		1
	.zero		1


	//----- nvinfo : EIATTR_EXIT_INSTR_OFFSETS
	.align		4
        /*0088*/ 	.byte	0x04, 0x1c
        /*008a*/ 	.short	(.L_29 - .L_28)


	//   ....[0]....
.L_28:
        /*008c*/ 	.word	0x00000270


	//   ....[1]....
        /*0090*/ 	.word	0x00000800


	//   ....[2]....
        /*0094*/ 	.word	0x000009c0


	//----- nvinfo : EIATTR_CRS_STACK_SIZE
	.align		4
.L_29:
        /*0098*/ 	.byte	0x04, 0x1e
        /*009a*/ 	.short	(.L_31 - .L_30)
.L_30:
        /*009c*/ 	.word	0x00000000


	//----- nvinfo : EIATTR_CBANK_PARAM_SIZE
	.align		4
.L_31:
        /*00a0*/ 	.byte	0x03, 0x19
        /*00a2*/ 	.short	0x0028


	//----- nvinfo : EIATTR_PARAM_CBANK
	.align		4
        /*00a4*/ 	.byte	0x04, 0x0a
        /*00a6*/ 	.short	(.L_33 - .L_32)
	.align		4
.L_32:
        /*00a8*/ 	.word	index@(.nv.constant0._Z14searchContact2PcS_Piiiii)
        /*00ac*/ 	.short	0x0380
        /*00ae*/ 	.short	0x0028


	//----- nvinfo : EIATTR_SW_WAR
	.align		4
.L_33:
        /*00b0*/ 	.byte	0x04, 0x36
        /*00b2*/ 	.short	(.L_35 - .L_34)
.L_34:
        /*00b4*/ 	.word	0x00000008
.L_35:


//--------------------- .nv.info._Z13searchContactPcS_Piiiii --------------------------
	.section	.nv.info._Z13searchContactPcS_Piiiii,"",@"SHT_CUDA_INFO"
	.sectionflags	@""
	.align	4


	//----- nvinfo : EIATTR_CUDA_API_VERSION
	.align		4
        /*0000*/ 	.byte	0x04, 0x37
        /*0002*/ 	.short	(.L_37 - .L_36)
.L_36:
        /*0004*/ 	.word	0x00000082


	//----- nvinfo : EIATTR_KPARAM_INFO
	.align		4
.L_37:
        /*0008*/ 	.byte	0x04, 0x17
        /*000a*/ 	.short	(.L_39 - .L_38)
.L_38:
        /*000c*/ 	.word	0x00000000
        /*0010*/ 	.short	0x0006
        /*0012*/ 	.short	0x0024
        /*0014*/ 	.byte	0x00, 0xf0, 0x11, 0x00


	//----- nvinfo : EIATTR_KPARAM_INFO
	.align		4
.L_39:
        /*0018*/ 	.byte	0x04, 0x17
        /*001a*/ 	.short	(.L_41 - .L_40)
.L_40:
        /*001c*/ 	.word	0x00000000
        /*0020*/ 	.short	0x0005
        /*0022*/ 	.short	0x0020
        /*0024*/ 	.byte	0x00, 0xf0, 0x11, 0x00


	//----- nvinfo : EIATTR_KPARAM_INFO
	.align		4
.L_41:
        /*0028*/ 	.byte	0x04, 0x17
        /*002a*/ 	.short	(.L_43 - .L_42)
.L_42:
        /*002c*/ 	.word	0x00000000
        /*0030*/ 	.short	0x0004
        /*0032*/ 	.short	0x001c
        /*0034*/ 	.byte	0x00, 0xf0, 0x11, 0x00


	//----- nvinfo : EIATTR_KPARAM_INFO
	.align		4
.L_43:
        /*0038*/ 	.byte	0x04, 0x17
        /*003a*/ 	.short	(.L_45 - .L_44)
.L_44:
        /*003c*/ 	.word	0x00000000
        /*0040*/ 	.short	0x0003
        /*0042*/ 	.short	0x0018
        /*0044*/ 	.byte	0x00, 0xf0, 0x11, 0x00


	//----- nvinfo : EIATTR_KPARAM_INFO
	.align		4
.L_45:
        /*0048*/ 	.byte	0x04, 0x17
        /*004a*/ 	.short	(.L_47 - .L_46)
.L_46:
        /*004c*/ 	.word	0x00000000
        /*0050*/ 	.short	0x0002
        /*0052*/ 	.short	0x0010
        /*0054*/ 	.byte	0x00, 0xf5, 0x21, 0x00


	//----- nvinfo : EIATTR_KPARAM_INFO
	.align		4
.L_47:
        /*0058*/ 	.byte	0x04, 0x17
        /*005a*/ 	.short	(.L_49 - .L_48)
.L_48:
        /*005c*/ 	.word	0x00000000
        /*0060*/ 	.short	0x0001
        /*0062*/ 	.short	0x0008
        /*0064*/ 	.byte	0x00, 0xf5, 0x21, 0x00


	//----- nvinfo : EIATTR_KPARAM_INFO
	.align		4
.L_49:
        /*0068*/ 	.byte	0x04, 0x17
        /*006a*/ 	.short	(.L_51 - .L_50)
.L_50:
        /*006c*/ 	.word	0x00000000
        /*0070*/ 	.short	0x0000
        /*0072*/ 	.short	0x0000
        /*0074*/ 	.byte	0x00, 0xf5, 0x21, 0x00


	//----- nvinfo : EIATTR_SPARSE_MMA_MASK
	.align		4
.L_51:
        /*0078*/ 	.byte	0x03, 0x50
        /*007a*/ 	.short	0x0000


	//----- nvinfo : EIATTR_MAXREG_COUNT
	.align		4
        /*007c*/ 	.byte	0x03, 0x1b
        /*007e*/ 	.short	0x00ff


	//----- nvinfo : EIATTR_MERCURY_ISA_VERSION
	.align		4
        /*0080*/ 	.byte	0x03, 0x5f
        /*0082*/ 	.short	0x0101


	//----- nvinfo : EIATTR_VRC_CTA_INIT_COUNT
	.align		4
        /*0084*/ 	.byte	0x02, 0x4a
	.zero		1
	.zero		1


	//----- nvinfo : EIATTR_EXIT_INSTR_OFFSETS
	.align		4
        /*0088*/ 	.byte	0x04, 0x1c
        /*008a*/ 	.short	(.L_53 - .L_52)


	//   ....[0]....
.L_52:
        /*008c*/ 	.word	0x00000270


	//   ....[1]....
        /*0090*/ 	.word	0x00000800


	//   ....[2]....
        /*0094*/ 	.word	0x000009c0


	//----- nvinfo : EIATTR_CRS_STACK_SIZE
	.align		4
.L_53:
        /*0098*/ 	.byte	0x04, 0x1e
        /*009a*/ 	.short	(.L_55 - .L_54)
.L_54:
        /*009c*/ 	.word	0x00000000


	//----- nvinfo : EIATTR_CBANK_PARAM_SIZE
	.align		4
.L_55:
        /*00a0*/ 	.byte	0x03, 0x19
        /*00a2*/ 	.short	0x0028


	//----- nvinfo : EIATTR_PARAM_CBANK
	.align		4
        /*00a4*/ 	.byte	0x04, 0x0a
        /*00a6*/ 	.short	(.L_57 - .L_56)
	.align		4
.L_56:
        /*00a8*/ 	.word	index@(.nv.constant0._Z13searchContactPcS_Piiiii)
        /*00ac*/ 	.short	0x0380
        /*00ae*/ 	.short	0x0028


	//----- nvinfo : EIATTR_SW_WAR
	.align		4
.L_57:
        /*00b0*/ 	.byte	0x04, 0x36
        /*00b2*/ 	.short	(.L_59 - .L_58)
.L_58:
        /*00b4*/ 	.word	0x00000008
.L_59:


//--------------------- .nv.callgraph             --------------------------
	.section	.nv.callgraph,"",@"SHT_CUDA_CALLGRAPH"
	.align	4
	.sectionentsize	8
	.align		4
        /*0000*/ 	.word	0x00000000
	.align		4
        /*0004*/ 	.word	0xffffffff
	.align		4
        /*0008*/ 	.word	0x00000000
	.align		4
        /*000c*/ 	.word	0xfffffffe
	.align		4
        /*0010*/ 	.word	0x00000000
	.align		4
        /*0014*/ 	.word	0xfffffffd
	.align		4
        /*0018*/ 	.word	0x00000000
	.align		4
        /*001c*/ 	.word	0xfffffffc


//--------------------- .text._Z14searchContact2PcS_Piiiii --------------------------
	.section	.text._Z14searchContact2PcS_Piiiii,"ax",@progbits
	.align	128
        .global         _Z14searchContact2PcS_Piiiii
        .type           _Z14searchContact2PcS_Piiiii,@function
        .size           _Z14searchContact2PcS_Piiiii,(.L_x_10 - _Z14searchContact2PcS_Piiiii)
        .other          _Z14searchContact2PcS_Piiiii,@"STO_CUDA_ENTRY STV_DEFAULT"
_Z14searchContact2PcS_Piiiii:
.text._Z14searchContact2PcS_Piiiii:
[----:B------:R-:W-:Y:S08]  /*0000*/  LDC R1, c[0x0][0x37c] ;  /* 0x0000df00ff017b82 */ /* 0x000ff00000000800 */
[----:B------:R-:W0:Y:S01]  /*0010*/  LDC.64 R2, c[0x0][0x3a0] ;  /* 0x0000e800ff027b82 */ /* 0x000e220000000a00 */
[----:B------:R-:W1:Y:S01]  /*0020*/  LDCU UR6, c[0x0][0x398] ;  /* 0x00007300ff0677ac */ /* 0x000e620008000800 */
[----:B------:R-:W2:Y:S01]  /*0030*/  LDCU.64 UR4, c[0x0][0x358] ;  /* 0x00006b00ff0477ac */ /* 0x000ea20008000a00 */
[----:B0-----:R-:W-:-:S04]  /*0040*/  IABS R7, R2 ;  /* 0x0000000200077213 */ /* 0x001fc80000000000 */
[----:B------:R-:W0:Y:S08]  /*0050*/  I2F.RP R0, R7 ;  /* 0x0000000700007306 */ /* 0x000e300000209400 */
[----:B0-----:R-:W0:Y:S02]  /*0060*/  MUFU.RCP R0, R0 ;  /* 0x0000000000007308 */ /* 0x001e240000001000 */
[----:B0-----:R-:W-:-:S06]  /*0070*/  VIADD R4, R0, 0xffffffe ;  /* 0x0ffffffe00047836 */ /* 0x001fcc0000000000 */
[----:B------:R0:W3:Y:S02]  /*0080*/  F2I.FTZ.U32.TRUNC.NTZ R5, R4 ;  /* 0x0000000400057305 */ /* 0x0000e4000021f000 */
[----:B0-----:R-:W-:Y:S02]  /*0090*/  IMAD.MOV.U32 R4, RZ, RZ, RZ ;  /* 0x000000ffff047224 */ /* 0x001fe400078e00ff */
[----:B---3--:R-:W-:-:S04]  /*00a0*/  IMAD.MOV R6, RZ, RZ, -R5 ;  /* 0x000000ffff067224 */ /* 0x008fc800078e0a05 */
[----:B------:R-:W-:Y:S01]  /*00b0*/  IMAD R9, R6, R7, RZ ;  /* 0x0000000706097224 */ /* 0x000fe200078e02ff */
[----:B------:R-:W-:Y:S02]  /*00c0*/  IABS R6, R3 ;  /* 0x0000000300067213 */ /* 0x000fe40000000000 */
[----:B------:R-:W-:Y:S01]  /*00d0*/  LOP3.LUT R3, R3, R2, RZ, 0x3c, !PT ;  /* 0x0000000203037212 */ /* 0x000fe200078e3cff */
[----:B------:R-:W-:Y:S02]  /*00e0*/  IMAD.HI.U32 R5, R5, R9, R4 ;  /* 0x0000000905057227 */ /* 0x000fe400078e0004 */
[----:B------:R-:W0:Y:S01]  /*00f0*/  S2R R9, SR_TID.X ;  /* 0x0000000000097919 */ /* 0x000e220000002100 */
[----:B------:R-:W-:-:S03]  /*0100*/  ISETP.GE.AND P1, PT, R3, RZ, PT ;  /* 0x000000ff0300720c */ /* 0x000fc60003f26270 */
[----:B------:R-:W-:-:S04]  /*0110*/  IMAD.HI.U32 R5, R5, R6, RZ ;  /* 0x0000000605057227 */ /* 0x000fc800078e00ff */
[----:B------:R-:W-:-:S04]  /*0120*/  IMAD.MOV R0, RZ, RZ, -R5 ;  /* 0x000000ffff007224 */ /* 0x000fc800078e0a05 */
[----:B------:R-:W-:-:S05]  /*0130*/  IMAD R0, R7, R0, R6 ;  /* 0x0000000007007224 */ /* 0x000fca00078e0206 */
[----:B------:R-:W-:-:S13]  /*0140*/  ISETP.GT.U32.AND P2, PT, R7, R0, PT ;  /* 0x000000000700720c */ /* 0x000fda0003f44070 */
[----:B------:R-:W-:Y:S02]  /*0150*/  @!P2 IMAD.IADD R0, R0, 0x1, -R7 ;  /* 0x000000010000a824 */ /* 0x000fe400078e0a07 */
[----:B------:R-:W-:Y:S01]  /*0160*/  @!P2 VIADD R5, R5, 0x1 ;  /* 0x000000010505a836 */ /* 0x000fe20000000000 */
[----:B------:R-:W-:Y:S02]  /*0170*/  ISETP.NE.AND P2, PT, R2, RZ, PT ;  /* 0x000000ff0200720c */ /* 0x000fe40003f45270 */
[----:B------:R-:W-:Y:S01]  /*0180*/  ISETP.GE.U32.AND P0, PT, R0, R7, PT ;  /* 0x000000070000720c */ /* 0x000fe20003f06070 */
[----:B------:R-:W-:Y:S01]  /*0190*/  VIADD R0, R2, 0xffffffff ;  /* 0xffffffff02007836 */ /* 0x000fe20000000000 */
[----:B------:R-:W3:Y:S11]  /*01a0*/  LDC.64 R6, c[0x0][0x390] ;  /* 0x0000e400ff067b82 */ /* 0x000ef60000000a00 */
[----:B------:R-:W-:Y:S01]  /*01b0*/  @P0 VIADD R5, R5, 0x1 ;  /* 0x0000000105050836 */ /* 0x000fe20000000000 */
[----:B0-----:R-:W-:-:S03]  /*01c0*/  ISETP.NE.AND P0, PT, R9, R0, PT ;  /* 0x000000000900720c */ /* 0x001fc60003f05270 */
[----:B------:R-:W-:Y:S01]  /*01d0*/  @!P1 IMAD.MOV R5, RZ, RZ, -R5 ;  /* 0x000000ffff059224 */ /* 0x000fe200078e0a05 */
[----:B------:R-:W-:-:S05]  /*01e0*/  @!P2 LOP3.LUT R5, RZ, R2, RZ, 0x33, !PT ;  /* 0x00000002ff05a212 */ /* 0x000fca00078e33ff */
[----:B------:R-:W-:-:S04]  /*01f0*/  IMAD R4, R5, R9, RZ ;  /* 0x0000000905047224 */ /* 0x000fc800078e02ff */
[----:B------:R-:W-:Y:S02]  /*0200*/  @P0 IMAD.IADD R3, R5, 0x1, R4 ;  /* 0x0000000105030824 */ /* 0x000fe400078e0204 */
[----:B-1----:R-:W-:Y:S02]  /*0210*/  IMAD.U32 R5, RZ, RZ, UR6 ;  /* 0x00000006ff057e24 */ /* 0x002fe4000f8e00ff */
[----:B---3--:R-:W-:-:S04]  /*0220*/  @P0 IMAD.WIDE R2, R3, 0x4, R6 ;  /* 0x0000000403020825 */ /* 0x008fc800078e0206 */
[----:B------:R-:W-:Y:S01]  /*0230*/  IMAD.WIDE R6, R4, 0x4, R6 ;  /* 0x0000000404067825 */ /* 0x000fe200078e0206 */
[----:B--2---:R-:W2:Y:S04]  /*0240*/  @P0 LDG.E R5, desc[UR4][R2.64] ;  /* 0x0000000402050981 */ /* 0x004ea8000c1e1900 */
[----:B------:R-:W2:Y:S02]  /*0250*/  LDG.E R0, desc[UR4][R6.64] ;  /* 0x0000000406007981 */ /* 0x000ea4000c1e1900 */
[----:B--2---:R-:W-:-:S13]  /*0260*/  ISETP.GE.AND P0, PT, R0, R5, PT ;  /* 0x000000050000720c */ /* 0x004fda0003f06270 */
[----:B------:R-:W-:Y:S05]  /*0270*/  @P0 EXIT ;  /* 0x000000000000094d */ /* 0x000fea0003800000 */
[----:B------:R-:W-:Y:S01]  /*0280*/  IMAD.IADD R3, R5, 0x1, -R0 ;  /* 0x0000000105037824 */ /* 0x000fe200078e0a00 */
[----:B------:R-:W0:Y:S01]  /*0290*/  LDCU UR6, c[0x0][0x39c] ;  /* 0x00007380ff0677ac */ /* 0x000e220008000800 */
[----:B------:R-:W-:Y:S01]  /*02a0*/  IMAD.IADD R5, R0, 0x1, -R5 ;  /* 0x0000000100057824 */ /* 0x000fe200078e0a05 */
[----:B------:R-:W-:Y:S01]  /*02b0*/  BSSY.RECONVERGENT B0, `(.L_x_0) ;  /* 0x0000054000007945 */ /* 0x000fe20003800200 */
[----:B------:R-:W-:Y:S01]  /*02c0*/  IMAD.MOV.U32 R10, RZ, RZ, RZ ;  /* 0x000000ffff0a7224 */ /* 0x000fe200078e00ff */
[----:B------:R-:W-:Y:S01]  /*02d0*/  LOP3.LUT R2, R3, 0x3, RZ, 0xc0, !PT ;  /* 0x0000000303027812 */ /* 0x000fe200078ec0ff */
[----:B------:R-:W1:Y:S01]  /*02e0*/  LDCU.128 UR8, c[0x0][0x380] ;  /* 0x00007000ff0877ac */ /* 0x000e620008000c00 */
[----:B------:R-:W-:Y:S02]  /*02f0*/  ISETP.GT.U32.AND P1, PT, R5, -0x4, PT ;  /* 0xfffffffc0500780c */ /* 0x000fe40003f24070 */
[----:B------:R-:W-:-:S11]  /*0300*/  ISETP.NE.AND P0, PT, R2, RZ, PT ;  /* 0x000000ff0200720c */ /* 0x000fd60003f05270 */
[----:B0-----:R-:W-:Y:S05]  /*0310*/  @P1 BRA `(.L_x_1) ;  /* 0x0000000400341947 */ /* 0x001fea0003800000 */
[----:B------:R-:W-:Y:S01]  /*0320*/  LOP3.LUT R3, R3, 0xfffffffc, RZ, 0xc0, !PT ;  /* 0xfffffffc03037812 */ /* 0x000fe200078ec0ff */
[----:B------:R-:W-:-:S03]  /*0330*/  IMAD.MOV.U32 R10, RZ, RZ, RZ ;  /* 0x000000ffff0a7224 */ /* 0x000fc600078e00ff */
[----:B------:R-:W-:-:S07]  /*0340*/  IADD3 R3, PT, PT, -R3, RZ, RZ ;  /* 0x000000ff03037210 */ /* 0x000fce0007ffe1ff */
.L_x_2:
[----:B01----:R-:W-:-:S04]  /*0350*/  IADD3.X R6, P1, PT, R0, UR8, RZ, PT, !PT ;  /* 0x0000000800067c10 */ /* 0x003fc8000bf3e4ff */
[----:B------:R-:W-:-:S05]  /*0360*/  LEA.HI.X.SX32 R7, R0, UR9, 0x1, P1 ;  /* 0x0000000900077c11 */ /* 0x000fca00088f0eff */
[----:B------:R-:W2:Y:S02]  /*0370*/  LDG.E.U8 R5, desc[UR4][R6.64+-0x1] ;  /* 0xffffff0406057981 */ /* 0x000ea4000c1e1100 */
[----:B--2---:R-:W-:-:S04]  /*0380*/  ISETP.NE.AND P1, PT, R5, 0x23, PT ;  /* 0x000000230500780c */ /* 0x004fc80003f25270 */
[----:B------:R-:W-:-:S04]  /*0390*/  SEL R10, R10, RZ, P1 ;  /* 0x000000ff0a0a7207 */ /* 0x000fc80000800000 */
[----:B------:R-:W-:-:S04]  /*03a0*/  IADD3 R8, P2, PT, R10, UR10, RZ ;  /* 0x0000000a0a087c10 */ /* 0x000fc8000ff5e0ff */
[----:B------:R-:W-:-:S05]  /*03b0*/  LEA.HI.X.SX32 R9, R10, UR11, 0x1, P2 ;  /* 0x0000000b0a097c11 */ /* 0x000fca00090f0eff */
[----:B------:R-:W2:Y:S01]  /*03c0*/  LDG.E.U8 R8, desc[UR4][R8.64] ;  /* 0x0000000408087981 */ /* 0x000ea2000c1e1100 */
[----:B------:R-:W-:Y:S02]  /*03d0*/  VIADD R10, R10, 0x1 ;  /* 0x000000010a0a7836 */ /* 0x000fe40000000000 */
[----:B------:R-:W-:Y:S02]  /*03e0*/  VIADD R13, R4, 0x1 ;  /* 0x00000001040d7836 */ /* 0x000fe40000000000 */
[----:B------:R-:W-:Y:S01]  /*03f0*/  @P1 IMAD.MOV R13, RZ, RZ, R4 ;  /* 0x000000ffff0d1224 */ /* 0x000fe200078e0204 */
[----:B--2---:R-:W-:-:S04]  /*0400*/  ISETP.NE.AND P2, PT, R5, R8, PT ;  /* 0x000000080500720c */ /* 0x004fc80003f45270 */
[----:B------:R-:W-:-:S04]  /*0410*/  SEL R12, R10, RZ, !P2 ;  /* 0x000000ff0a0c7207 */ /* 0x000fc80005000000 */
[----:B------:R-:W-:-:S13]  /*0420*/  ISETP.NE.AND P2, PT, R12, UR6, PT ;  /* 0x000000060c007c0c */ /* 0x000fda000bf45270 */
[----:B------:R-:W0:Y:S01]  /*0430*/  @!P2 LDC.64 R10, c[0x0][0x390] ;  /* 0x0000e400ff0aab82 */ /* 0x000e220000000a00 */
[----:B------:R-:W-:Y:S02]  /*0440*/  @!P2 IMAD.MOV.U32 R15, RZ, RZ, -0x1 ;  /* 0xffffffffff0fa424 */ /* 0x000fe400078e00ff */
[----:B0-----:R-:W-:-:S05]  /*0450*/  @!P2 IMAD.WIDE R4, R13, 0x4, R10 ;  /* 0x000000040d04a825 */ /* 0x001fca00078e020a */
[----:B------:R0:W-:Y:S04]  /*0460*/  @!P2 STG.E desc[UR4][R4.64], R15 ;  /* 0x0000000f0400a986 */ /* 0x0001e8000c101904 */
[----:B------:R-:W2:Y:S01]  /*0470*/  LDG.E.U8 R10, desc[UR4][R6.64] ;  /* 0x00000004060a7981 */ /* 0x000ea2000c1e1100 */
[----:B------:R-:W-:Y:S01]  /*0480*/  @!P2 IMAD.MOV.U32 R12, RZ, RZ, RZ ;  /* 0x000000ffff0ca224 */ /* 0x000fe200078e00ff */
[----:B--2---:R-:W-:-:S04]  /*0490*/  ISETP.NE.AND P1, PT, R10, 0x23, PT ;  /* 0x000000230a00780c */ /* 0x004fc80003f25270 */
[----:B------:R-:W-:-:S04]  /*04a0*/  SEL R12, R12, RZ, P1 ;  /* 0x000000ff0c0c7207 */ /* 0x000fc80000800000 */
[----:B------:R-:W-:-:S04]  /*04b0*/  IADD3 R8, P2, PT, R12, UR10, RZ ;  /* 0x0000000a0c087c10 */ /* 0x000fc8000ff5e0ff */
[----:B------:R-:W-:-:S06]  /*04c0*/  LEA.HI.X.SX32 R9, R12, UR11, 0x1, P2 ;  /* 0x0000000b0c097c11 */ /* 0x000fcc00090f0eff */
[----:B------:R-:W2:Y:S01]  /*04d0*/  LDG.E.U8 R9, desc[UR4][R8.64] ;  /* 0x0000000408097981 */ /* 0x000ea2000c1e1100 */
[----:B------:R-:W-:Y:S02]  /*04e0*/  VIADD R12, R12, 0x1 ;  /* 0x000000010c0c7836 */ /* 0x000fe40000000000 */
[----:B------:R-:W-:Y:S02]  /*04f0*/  VIADD R11, R13, 0x1 ;  /* 0x000000010d0b7836 */ /* 0x000fe40000000000 */
[----:B------:R-:W-:Y:S01]  /*0500*/  @P1 IMAD.MOV R11, RZ, RZ, R13 ;  /* 0x000000ffff0b1224 */ /* 0x000fe200078e020d */
[----:B--2---:R-:W-:-:S04]  /*0510*/  ISETP.NE.AND P2, PT, R10, R9, PT ;  /* 0x000000090a00720c */ /* 0x004fc80003f45270 */
[----:B------:R-:W-:-:S04]  /*0520*/  SEL R12, R12, RZ, !P2 ;  /* 0x000000ff0c0c7207 */ /* 0x000fc80005000000 */
[----:B------:R-:W-:-:S13]  /*0530*/  ISETP.NE.AND P2, PT, R12, UR6, PT ;  /* 0x000000060c007c0c */ /* 0x000fda000bf45270 */
[----:B0-----:R-:W0:Y:S01]  /*0540*/  @!P2 LDC.64 R4, c[0x0][0x390] ;  /* 0x0000e400ff04ab82 */ /* 0x001e220000000a00 */
        /* <DEDUP_REMOVED lines=10> */
[----:B------:R-:W-:Y:S01]  /*05f0*/  IADD3 R12, PT, PT, R12, 0x1, RZ ;  /* 0x000000010c0c7810 */ /* 0x000fe20007ffe0ff */
[----:B0-----:R-:W-:Y:S02]  /*0600*/  VIADD R13, R11, 0x1 ;  /* 0x000000010b0d7836 */ /* 0x001fe40000000000 */
        /* <DEDUP_REMOVED lines=16> */
[----:B0-----:R-:W-:Y:S02]  /*0710*/  VIADD R4, R13, 0x1 ;  /* 0x000000010d047836 */ /* 0x001fe40000000000 */
[----:B------:R-:W-:Y:S02]  /*0720*/  @P1 IMAD.MOV R4, RZ, RZ, R13 ;  /* 0x000000ffff041224 */ /* 0x000fe400078e020d */
[----:B------:R-:W-:Y:S02]  /*0730*/  VIADD R3, R3, 0x4 ;  /* 0x0000000403037836 */ /* 0x000fe40000000000 */
[----:B------:R-:W-:-:S03]  /*0740*/  VIADD R0, R0, 0x4 ;  /* 0x0000000400007836 */ /* 0x000fc60000000000 */
[----:B------:R-:W-:Y:S02]  /*0750*/  ISETP.NE.AND P1, PT, R3, RZ, PT ;  /* 0x000000ff0300720c */ /* 0x000fe40003f25270 */
[----:B--2---:R-:W-:-:S04]  /*0760*/  ISETP.NE.AND P2, PT, R6, R9, PT ;  /* 0x000000090600720c */ /* 0x004fc80003f45270 */
[----:B------:R-:W-:-:S04]  /*0770*/  SEL R10, R10, RZ, !P2 ;  /* 0x000000ff0a0a7207 */ /* 0x000fc80005000000 */
[----:B------:R-:W-:-:S13]  /*0780*/  ISETP.NE.AND P2, PT, R10, UR6, PT ;  /* 0x000000060a007c0c */ /* 0x000fda000bf45270 */
[----:B------:R-:W0:Y:S01]  /*0790*/  @!P2 LDC.64 R6, c[0x0][0x390] ;  /* 0x0000e400ff06ab82 */ /* 0x000e220000000a00 */
[----:B------:R-:W-:Y:S01]  /*07a0*/  @!P2 IMAD.MOV.U32 R5, RZ, RZ, -0x1 ;  /* 0xffffffffff05a424 */ /* 0x000fe200078e00ff */
[----:B------:R-:W-:Y:S01]  /*07b0*/  @!P2 MOV R10, RZ ;  /* 0x000000ff000aa202 */ /* 0x000fe20000000f00 */
[----:B0-----:R-:W-:-:S05]  /*07c0*/  @!P2 IMAD.WIDE R6, R4, 0x4, R6 ;  /* 0x000000040406a825 */ /* 0x001fca00078e0206 */
[----:B------:R0:W-:Y:S01]  /*07d0*/  @!P2 STG.E desc[UR4][R6.64], R5 ;  /* 0x000000050600a986 */ /* 0x0001e2000c101904 */
[----:B------:R-:W-:Y:S05]  /*07e0*/  @P1 BRA `(.L_x_2) ;  /* 0xfffffff800d81947 */ /* 0x000fea000383ffff */
.L_x_1:
[----:B-1----:R-:W-:Y:S05]  /*07f0*/  BSYNC.RECONVERGENT B0 ;  /* 0x0000000000007941 */ /* 0x002fea0003800200 */
.L_x_0:
[----:B------:R-:W-:Y:S05]  /*0800*/  @!P0 EXIT ;  /* 0x000000000000894d */ /* 0x000fea0003800000 */
[----:B0-----:R-:W-:Y:S01]  /*0810*/  IMAD.MOV R5, RZ, RZ, -R2 ;  /* 0x000000ffff057224 */ /* 0x001fe200078e0a02 */
[----:B------:R-:W0:Y:S01]  /*0820*/  LDCU UR6, c[0x0][0x39c] ;  /* 0x00007380ff0677ac */ /* 0x000e220008000800 */
[----:B------:R-:W1:Y:S05]  /*0830*/  LDCU.128 UR8, c[0x0][0x380] ;  /* 0x00007000ff0877ac */ /* 0x000e6a0008000c00 */
.L_x_3:
[----:B-1----:R-:W-:-:S04]  /*0840*/  IADD3 R2, P0, PT, R0, UR8, RZ ;  /* 0x0000000800027c10 */ /* 0x002fc8000ff1e0ff */
[----:B--2---:R-:W-:-:S05]  /*0850*/  LEA.HI.X.SX32 R3, R0, UR9, 0x1, P0 ;  /* 0x0000000900037c11 */ /* 0x004fca00080f0eff */
[----:B------:R-:W2:Y:S02]  /*0860*/  LDG.E.U8 R2, desc[UR4][R2.64] ;  /* 0x0000000402027981 */ /* 0x000ea4000c1e1100 */
[----:B--2---:R-:W-:-:S04]  /*0870*/  ISETP.NE.AND P0, PT, R2, 0x23, PT ;  /* 0x000000230200780c */ /* 0x004fc80003f05270 */
[----:B------:R-:W-:-:S04]  /*0880*/  SEL R10, R10, RZ, P0 ;  /* 0x000000ff0a0a7207 */ /* 0x000fc80000000000 */
[----:B------:R-:W-:-:S04]  /*0890*/  IADD3 R6, P1, PT, R10, UR10, RZ ;  /* 0x0000000a0a067c10 */ /* 0x000fc8000ff3e0ff */
[----:B------:R-:W-:-:S06]  /*08a0*/  LEA.HI.X.SX32 R7, R10, UR11, 0x1, P1 ;  /* 0x0000000b0a077c11 */ /* 0x000fcc00088f0eff */
[----:B------:R-:W2:Y:S01]  /*08b0*/  LDG.E.U8 R7, desc[UR4][R6.64] ;  /* 0x0000000406077981 */ /* 0x000ea2000c1e1100 */
[----:B------:R-:W-:Y:S02]  /*08c0*/  VIADD R10, R10, 0x1 ;  /* 0x000000010a0a7836 */ /* 0x000fe40000000000 */
[----:B------:R-:W-:Y:S02]  /*08d0*/  VIADD R5, R5, 0x1 ;  /* 0x0000000105057836 */ /* 0x000fe40000000000 */
[----:B------:R-:W-:Y:S01]  /*08e0*/  VIADD R0, R0, 0x1 ;  /* 0x0000000100007836 */ /* 0x000fe20000000000 */
[----:B--2---:R-:W-:Y:S01]  /*08f0*/  ISETP.NE.AND P1, PT, R2, R7, PT ;  /* 0x000000070200720c */ /* 0x004fe20003f25270 */
[----:B------:R-:W-:Y:S02]  /*0900*/  VIADD R2, R4, 0x1 ;  /* 0x0000000104027836 */ /* 0x000fe40000000000 */
[----:B------:R-:W-:Y:S01]  /*0910*/  @P0 IMAD.MOV R2, RZ, RZ, R4 ;  /* 0x000000ffff020224 */ /* 0x000fe200078e0204 */
[----:B------:R-:W-:-:S02]  /*0920*/  SEL R10, R10, RZ, !P1 ;  /* 0x000000ff0a0a7207 */ /* 0x000fc40004800000 */
[----:B------:R-:W-:Y:S01]  /*0930*/  ISETP.NE.AND P0, PT, R5, RZ, PT ;  /* 0x000000ff0500720c */ /* 0x000fe20003f05270 */
[----:B------:R-:W-:Y:S01]  /*0940*/  IMAD.MOV.U32 R4, RZ, RZ, R2 ;  /* 0x000000ffff047224 */ /* 0x000fe200078e0002 */
[----:B0-----:R-:W-:-:S13]  /*0950*/  ISETP.NE.AND P1, PT, R10, UR6, PT ;  /* 0x000000060a007c0c */ /* 0x001fda000bf25270 */
[----:B------:R-:W0:Y:S01]  /*0960*/  @!P1 LDC.64 R8, c[0x0][0x390] ;  /* 0x0000e400ff089b82 */ /* 0x000e220000000a00 */
[----:B------:R-:W-:Y:S02]  /*0970*/  @!P1 IMAD.MOV.U32 R3, RZ, RZ, -0x1 ;  /* 0xffffffffff039424 */ /* 0x000fe400078e00ff */
[----:B------:R-:W-:Y:S02]  /*0980*/  @!P1 IMAD.MOV.U32 R10, RZ, RZ, RZ ;  /* 0x000000ffff0a9224 */ /* 0x000fe400078e00ff */
[----:B0-----:R-:W-:-:S05]  /*0990*/  @!P1 IMAD.WIDE R8, R4, 0x4, R8 ;  /* 0x0000000404089825 */ /* 0x001fca00078e0208 */
[----:B------:R2:W-:Y:S01]  /*09a0*/  @!P1 STG.E desc[UR4][R8.64], R3 ;  /* 0x0000000308009986 */ /* 0x0005e2000c101904 */
[----:B------:R-:W-:Y:S05]  /*09b0*/  @P0 BRA `(.L_x_3) ;  /* 0xfffffffc00a00947 */ /* 0x000fea000383ffff */
[----:B------:R-:W-:Y:S05]  /*09c0*/  EXIT ;  /* 0x000000000000794d */ /* 0x000fea0003800000 */
.L_x_4:
[----:B------:R-:W-:-:S00]  /*09d0*/  BRA `(.L_x_4) ;  /* 0xfffffffc00fc7947 */ /* 0x000fc0000383ffff */
[----:B------:R-:W-:-:S00]  /*09e0*/  NOP ;  /* 0x0000000000007918 */ /* 0x000fc00000000000 */
        /* <DEDUP_REMOVED lines=9> */
.L_x_10:


//--------------------- .text._Z13searchContactPcS_Piiiii --------------------------
	.section	.text._Z13searchContactPcS_Piiiii,"ax",@progbits
	.align	128
        .global         _Z13searchContactPcS_Piiiii
        .type           _Z13searchContactPcS_Piiiii,@function
        .size           _Z13searchContactPcS_Piiiii,(.L_x_11 - _Z13searchContactPcS_Piiiii)
        .other          _Z13searchContactPcS_Piiiii,@"STO_CUDA_ENTRY STV_DEFAULT"
_Z13searchContactPcS_Piiiii:
.text._Z13searchContactPcS_Piiiii:
        /* <DEDUP_REMOVED lines=23> */
[C---:B------:R-:W-:Y:S02]  /*0170*/  ISETP.NE.AND P2, PT, R3.reuse, RZ, PT ;  /* 0x000000ff0300720c */ /* 0x040fe40003f45270 */
        /* <DEDUP_REMOVED lines=29> */
.L_x_7:
        /* <DEDUP_REMOVED lines=74> */
.L_x_6:
[----:B-1----:R-:W-:Y:S05]  /*07f0*/  BSYNC.RECONVERGENT B0 ;  /* 0x0000000000007941 */ /* 0x002fea0003800200 */
.L_x_5:
[----:B------:R-:W-:Y:S05]  /*0800*/  @!P0 EXIT ;  /* 0x000000000000894d */ /* 0x000fea0003800000 */
[----:B0-----:R-:W-:Y:S01]  /*0810*/  IMAD.MOV R5, RZ, RZ, -R2 ;  /* 0x000000ffff057224 */ /* 0x001fe200078e0a02 */
[----:B------:R-:W0:Y:S01]  /*0820*/  LDCU UR6, c[0x0][0x39c] ;  /* 0x00007380ff0677ac */ /* 0x000e220008000800 */
[----:B------:R-:W1:Y:S05]  /*0830*/  LDCU.128 UR8, c[0x0][0x380] ;  /* 0x00007000ff0877ac */ /* 0x000e6a0008000c00 */
.L_x_8:
        /* <DEDUP_REMOVED lines=25> */
.L_x_9:
        /* <DEDUP_REMOVED lines=11> */
.L_x_11:


//--------------------- .nv.shared.reserved.0     --------------------------
	.section	.nv.shared.reserved.0,"aw",@nobits
	.weak		__nv_reservedSMEM_offset_0_alias
	.size		__nv_reservedSMEM_offset_0_alias, 0, 64
	.other		__nv_reservedSMEM_offset_0_alias,@"STO_CUDA_RESERVED_SHARED STV_DEFAULT"
__nv_reservedSMEM_offset_0_alias:
	.zero		0
	.zero		64


//--------------------- .nv.constant0._Z14searchContact2PcS_Piiiii --------------------------
	.section	.nv.constant0._Z14searchContact2PcS_Piiiii,"a",@progbits
	.sectionflags	@""
	.align	4
.nv.constant0._Z14searchContact2PcS_Piiiii:
	.zero		936


//--------------------- .nv.constant0._Z13searchContactPcS_Piiiii --------------------------
	.section	.nv.constant0._Z13searchContactPcS_Piiiii,"a",@progbits
	.sectionflags	@""
	.align	4
.nv.constant0._Z13searchContactPcS_Piiiii:
	.zero		936


//--------------------- SYMBOLS --------------------------

	.type		.nv.reservedSmem.offset0,@object
	.size		.nv.reservedSmem.offset0,0x4
